//
// Generated by NVIDIA NVVM Compiler
//
// Compiler Build ID: CL-36424714
// Cuda compilation tools, release 13.0, V13.0.88
// Based on NVVM 20.0.0
//

.version 9.0
.target sm_100
.address_size 64

	// .globl	_Z10mandelbrotPhdddd

.visible .entry _Z10mandelbrotPhdddd(
	.param .u64 .ptr .align 1 _Z10mandelbrotPhdddd_param_0,
	.param .f64 _Z10mandelbrotPhdddd_param_1,
	.param .f64 _Z10mandelbrotPhdddd_param_2,
	.param .f64 _Z10mandelbrotPhdddd_param_3,
	.param .f64 _Z10mandelbrotPhdddd_param_4
)
{
	.reg .pred 	%p<8>;
	.reg .b32 	%r<15>;
	.reg .b32 	%f<7>;
	.reg .b64 	%rd<5>;
	.reg .b64 	%fd<33>;

	ld.param.u64 	%rd1, [_Z10mandelbrotPhdddd_param_0];
	ld.param.f64 	%fd11, [_Z10mandelbrotPhdddd_param_1];
	ld.param.f64 	%fd12, [_Z10mandelbrotPhdddd_param_2];
	ld.param.f64 	%fd13, [_Z10mandelbrotPhdddd_param_3];
	ld.param.f64 	%fd14, [_Z10mandelbrotPhdddd_param_4];
	mov.u32 	%r5, %ctaid.y;
	mov.u32 	%r6, %ntid.y;
	mov.u32 	%r7, %tid.y;
	mad.lo.s32 	%r1, %r5, %r6, %r7;
	mov.u32 	%r8, %ctaid.x;
	mov.u32 	%r9, %ntid.x;
	mov.u32 	%r10, %tid.x;
	mad.lo.s32 	%r2, %r8, %r9, %r10;
	setp.gt.u32 	%p1, %r1, 4319;
	setp.gt.s32 	%p2, %r2, 7679;
	or.pred  	%p3, %p1, %p2;
	@%p3 bra 	$L__BB0_6;
	sub.f64 	%fd16, %fd12, %fd11;
	cvt.rn.f64.s32 	%fd17, %r2;
	mul.f64 	%fd18, %fd16, %fd17;
	div.rn.f64 	%fd19, %fd18, 0d40BDFF0000000000;
	add.f64 	%fd1, %fd11, %fd19;
	sub.f64 	%fd20, %fd14, %fd13;
	cvt.rn.f64.u32 	%fd21, %r1;
	mul.f64 	%fd22, %fd20, %fd21;
	div.rn.f64 	%fd23, %fd22, 0d40B0DF0000000000;
	add.f64 	%fd2, %fd13, %fd23;
	mov.b32 	%r14, 0;
	mov.f64 	%fd29, 0d0000000000000000;
	mov.f64 	%fd30, %fd29;
	mov.f64 	%fd31, %fd29;
	mov.f64 	%fd32, %fd29;
$L__BB0_2:
	sub.f64 	%fd24, %fd30, %fd29;
	add.f64 	%fd7, %fd1, %fd24;
	add.f64 	%fd25, %fd32, %fd32;
	fma.rn.f64 	%fd31, %fd25, %fd31, %fd2;
	add.s32 	%r4, %r14, 1;
	mul.f64 	%fd30, %fd7, %fd7;
	mul.f64 	%fd29, %fd31, %fd31;
	add.f64 	%fd26, %fd30, %fd29;
	setp.le.f64 	%p4, %fd26, 0d4010000000000000;
	setp.lt.u32 	%p5, %r14, 9999;
	and.pred  	%p6, %p4, %p5;
	mov.u32 	%r14, %r4;
	mov.f64 	%fd32, %fd7;
	@%p6 bra 	$L__BB0_2;
	setp.eq.s32 	%p7, %r4, 10000;
	mov.f32 	%f6, 0f00000000;
	@%p7 bra 	$L__BB0_5;
	cvt.rn.f64.u32 	%fd27, %r4;
	div.rn.f64 	%fd28, %fd27, 0d40C3880000000000;
	cvt.rn.f32.f64 	%f4, %fd28;
	sqrt.rn.f32 	%f5, %f4;
	mul.f32 	%f6, %f5, 0f437F0000;
$L__BB0_5:
	cvt.rzi.u32.f32 	%r12, %f6;
	mad.lo.s32 	%r13, %r1, 7680, %r2;
	cvt.s64.s32 	%rd2, %r13;
	cvta.to.global.u64 	%rd3, %rd1;
	add.s64 	%rd4, %rd3, %rd2;
	st.global.u8 	[%rd4], %r12;
$L__BB0_6:
	ret;

}


// ===== COMPILED SASS (sm_100) =====

	.target	sm_100

	.elftype	@"ET_EXEC"


//--------------------- .note.nv.tkinfo           --------------------------
	.section	.note.nv.tkinfo,"",@"SHT_NOTE"
	.sectionflags	@"SHF_NOTE_NV_TKINFO"
	.tkinfo
        /*0018*/ 	.word	0x00000002
        /*0030*/ 	.string	""
        /*0030*/ 	.string	"ptxas"
        /*0030*/ 	.string	"Cuda compilation tools, release 13.0, V13.0.88"
        /*0030*/ 	.string	"Build cuda_13.0.r13.0/compiler.36424714_0"
        /*0030*/ 	.string	"-arch sm_100 -m 64 "



//--------------------- .note.nv.cuinfo           --------------------------
	.section	.note.nv.cuinfo,"",@"SHT_NOTE"
	.sectionflags	@"SHF_NOTE_NV_CUINFO"
        /*0018*/ 	.short	0x0002
        /*001a*/ 	.short	0x0064
        /*001c*/ 	.short	0x0082
	.zero		2


//--------------------- .nv.info                  --------------------------
	.section	.nv.info,"",@"SHT_CUDA_INFO"
	.align	4


	//----- nvinfo : EIATTR_REGCOUNT
	.align		4
        /*0000*/ 	.byte	0x04, 0x2f
        /*0002*/ 	.short	(.L_1 - .L_0)
	.align		4
.L_0:
        /*0004*/ 	.word	index@(_Z10mandelbrotPhdddd)
        /*0008*/ 	.word	0x0000001c


	//----- nvinfo : EIATTR_FRAME_SIZE
	.align		4
.L_1:
        /*000c*/ 	.byte	0x04, 0x11
        /*000e*/ 	.short	(.L_3 - .L_2)
	.align		4
.L_2:
        /*0010*/ 	.word	index@($__internal_1_$__cuda_sm20_sqrt_rn_f32_slowpath)
        /*0014*/ 	.word	0x00000000


	//----- nvinfo : EIATTR_FRAME_SIZE
	.align		4
.L_3:
        /*0018*/ 	.byte	0x04, 0x11
        /*001a*/ 	.short	(.L_5 - .L_4)
	.align		4
.L_4:
        /*001c*/ 	.word	index@($__internal_0_$__cuda_sm20_div_rn_f64_full)
        /*0020*/ 	.word	0x00000000


	//----- nvinfo : EIATTR_FRAME_SIZE
	.align		4
.L_5:
        /*0024*/ 	.byte	0x04, 0x11
        /*0026*/ 	.short	(.L_7 - .L_6)
	.align		4
.L_6:
        /*0028*/ 	.word	index@(_Z10mandelbrotPhdddd)
        /*002c*/ 	.word	0x00000000


	//----- nvinfo : EIATTR_MIN_STACK_SIZE
	.align		4
.L_7:
        /*0030*/ 	.byte	0x04, 0x12
        /*0032*/ 	.short	(.L_9 - .L_8)
	.align		4
.L_8:
        /*0034*/ 	.word	index@(_Z10mandelbrotPhdddd)
        /*0038*/ 	.word	0x00000000
.L_9:


//--------------------- .nv.compat                --------------------------
	.section	.nv.compat,"",@"SHT_CUDA_COMPAT_INFO"
	.align	4
        /*0000*/ 	.byte	0x02, 0x09, 0x00, 0x00, 0x02, 0x02, 0x01, 0x00, 0x02, 0x05, 0x05, 0x00, 0x03, 0x07, 0x01, 0x01
        /*0010*/ 	.byte	0x02, 0x03, 0x00, 0x00, 0x02, 0x06, 0x01, 0x00, 0x04, 0x0b, 0x08, 0x00, 0x01, 0x00, 0x00, 0x00
        /*0020*/ 	.byte	0x00, 0x00, 0x00, 0x00


//--------------------- .nv.info._Z10mandelbrotPhdddd --------------------------
	.section	.nv.info._Z10mandelbrotPhdddd,"",@"SHT_CUDA_INFO"
	.sectionflags	@""
	.align	4


	//----- nvinfo : EIATTR_CUDA_API_VERSION
	.align		4
        /*0000*/ 	.byte	0x04, 0x37
        /*0002*/ 	.short	(.L_11 - .L_10)
.L_10:
        /*0004*/ 	.word	0x00000082


	//----- nvinfo : EIATTR_KPARAM_INFO
	.align		4
.L_11:
        /*0008*/ 	.byte	0x04, 0x17
        /*000a*/ 	.short	(.L_13 - .L_12)
.L_12:
        /*000c*/ 	.word	0x00000000
        /*0010*/ 	.short	0x0004
        /*0012*/ 	.short	0x0020
        /*0014*/ 	.byte	0x00, 0xf0, 0x21, 0x00


	//----- nvinfo : EIATTR_KPARAM_INFO
	.align		4
.L_13:
        /*0018*/ 	.byte	0x04, 0x17
        /*001a*/ 	.short	(.L_15 - .L_14)
.L_14:
        /*001c*/ 	.word	0x00000000
        /*0020*/ 	.short	0x0003
        /*0022*/ 	.short	0x0018
        /*0024*/ 	.byte	0x00, 0xf0, 0x21, 0x00


	//----- nvinfo : EIATTR_KPARAM_INFO
	.align		4
.L_15:
        /*0028*/ 	.byte	0x04, 0x17
        /*002a*/ 	.short	(.L_17 - .L_16)
.L_16:
        /*002c*/ 	.word	0x00000000
        /*0030*/ 	.short	0x0002
        /*0032*/ 	.short	0x0010
        /*0034*/ 	.byte	0x00, 0xf0, 0x21, 0x00


	//----- nvinfo : EIATTR_KPARAM_INFO
	.align		4
.L_17:
        /*0038*/ 	.byte	0x04, 0x17
        /*003a*/ 	.short	(.L_19 - .L_18)
.L_18:
        /*003c*/ 	.word	0x00000000
        /*0040*/ 	.short	0x0001
        /*0042*/ 	.short	0x0008
        /*0044*/ 	.byte	0x00, 0xf0, 0x21, 0x00


	//----- nvinfo : EIATTR_KPARAM_INFO
	.align		4
.L_19:
        /*0048*/ 	.byte	0x04, 0x17
        /*004a*/ 	.short	(.L_21 - .L_20)
.L_20:
        /*004c*/ 	.word	0x00000000
        /*0050*/ 	.short	0x0000
        /*0052*/ 	.short	0x0000
        /*0054*/ 	.byte	0x00, 0xf5, 0x21, 0x00


	//----- nvinfo : EIATTR_SPARSE_MMA_MASK
	.align		4
.L_21:
        /*0058*/ 	.byte	0x03, 0x50
        /*005a*/ 	.short	0x0000


	//----- nvinfo : EIATTR_MAXREG_COUNT
	.align		4
        /*005c*/ 	.byte	0x03, 0x1b
        /*005e*/ 	.short	0x00ff


	//----- nvinfo : EIATTR_MERCURY_ISA_VERSION
	.align		4
        /*0060*/ 	.byte	0x03, 0x5f
        /*0062*/ 	.short	0x0101


	//----- nvinfo : EIATTR_VRC_CTA_INIT_COUNT
	.align		4
        /*0064*/ 	.byte	0x02, 0x4a
	.zero		1
	.zero		1


	//----- nvinfo : EIATTR_EXIT_INSTR_OFFSETS
	.align		4
        /*0068*/ 	.byte	0x04, 0x1c
        /*006a*/ 	.short	(.L_23 - .L_22)


	//   ....[0]....
.L_22:
        /*006c*/ 	.word	0x000000b0


	//   ....[1]....
        /*0070*/ 	.word	0x00000920


	//----- nvinfo : EIATTR_CRS_STACK_SIZE
	.align		4
.L_23:
        /*0074*/ 	.byte	0x04, 0x1e
        /*0076*/ 	.short	(.L_25 - .L_24)
.L_24:
        /*0078*/ 	.word	0x00000000


	//----- nvinfo : EIATTR_CBANK_PARAM_SIZE
	.align		4
.L_25:
        /*007c*/ 	.byte	0x03, 0x19
        /*007e*/ 	.short	0x0028


	//----- nvinfo : EIATTR_PARAM_CBANK
	.align		4
        /*0080*/ 	.byte	0x04, 0x0a
        /*0082*/ 	.short	(.L_27 - .L_26)
	.align		4
.L_26:
        /*0084*/ 	.word	index@(.nv.constant0._Z10mandelbrotPhdddd)
        /*0088*/ 	.short	0x0380
        /*008a*/ 	.short	0x0028


	//----- nvinfo : EIATTR_SW_WAR
	.align		4
.L_27:
        /*008c*/ 	.byte	0x04, 0x36
        /*008e*/ 	.short	(.L_29 - .L_28)
.L_28:
        /*0090*/ 	.word	0x00000008
.L_29:


//--------------------- .nv.callgraph             --------------------------
	.section	.nv.callgraph,"",@"SHT_CUDA_CALLGRAPH"
	.align	4
	.sectionentsize	8
	.align		4
        /*0000*/ 	.word	0x00000000
	.align		4
        /*0004*/ 	.word	0xffffffff
	.align		4
        /*0008*/ 	.word	0x00000000
	.align		4
        /*000c*/ 	.word	0xfffffffe
	.align		4
        /*0010*/ 	.word	0x00000000
	.align		4
        /*0014*/ 	.word	0xfffffffd
	.align		4
        /*0018*/ 	.word	0x00000000
	.align		4
        /*001c*/ 	.word	0xfffffffc


//--------------------- .text._Z10mandelbrotPhdddd --------------------------
	.section	.text._Z10mandelbrotPhdddd,"ax",@progbits
	.align	128
        .global         _Z10mandelbrotPhdddd
        .type           _Z10mandelbrotPhdddd,@function
        .size           _Z10mandelbrotPhdddd,(.L_x_21 - _Z10mandelbrotPhdddd)
        .other          _Z10mandelbrotPhdddd,@"STO_CUDA_ENTRY STV_DEFAULT"
_Z10mandelbrotPhdddd:
.text._Z10mandelbrotPhdddd:
[----:B------:R-:W-:Y:S01]  /*0000*/  LDC R1, c[0x0][0x37c] ;  /* 0x0000df00ff017b82 */ /* 0x000fe20000000800 */
[----:B------:R-:W0:Y:S07]  /*0010*/  S2R R0, SR_TID.X ;  /* 0x0000000000007919 */ /* 0x000e2e0000002100 */
[----:B------:R-:W1:Y:S01]  /*0020*/  LDC R12, c[0x0][0x364] ;  /* 0x0000d900ff0c7b82 */ /* 0x000e620000000800 */
[----:B------:R-:W1:Y:S07]  /*0030*/  S2R R3, SR_TID.Y ;  /* 0x0000000000037919 */ /* 0x000e6e0000002200 */
[----:B------:R-:W0:Y:S08]  /*0040*/  S2UR UR5, SR_CTAID.X ;  /* 0x00000000000579c3 */ /* 0x000e300000002500 */
[----:B------:R-:W0:Y:S08]  /*0050*/  LDC R13, c[0x0][0x360] ;  /* 0x0000d800ff0d7b82 */ /* 0x000e300000000800 */
[----:B------:R-:W1:Y:S01]  /*0060*/  S2UR UR4, SR_CTAID.Y ;  /* 0x00000000000479c3 */ /* 0x000e620000002600 */
[----:B0-----:R-:W-:-:S05]  /*0070*/  IMAD R13, R13, UR5, R0 ;  /* 0x000000050d0d7c24 */ /* 0x001fca000f8e0200 */
[----:B------:R-:W-:Y:S01]  /*0080*/  ISETP.GT.AND P0, PT, R13, 0x1dff, PT ;  /* 0x00001dff0d00780c */ /* 0x000fe20003f04270 */
[----:B-1----:R-:W-:-:S05]  /*0090*/  IMAD R12, R12, UR4, R3 ;  /* 0x000000040c0c7c24 */ /* 0x002fca000f8e0203 */
[----:B------:R-:W-:-:S13]  /*00a0*/  ISETP.GT.U32.OR P0, PT, R12, 0x10df, P0 ;  /* 0x000010df0c00780c */ /* 0x000fda0000704470 */
[----:B------:R-:W-:Y:S05]  /*00b0*/  @P0 EXIT ;  /* 0x000000000000094d */ /* 0x000fea0003800000 */
[----:B------:R-:W0:Y:S01]  /*00c0*/  MUFU.RCP64H R3, 7679 ;  /* 0x40bdff0000037908 */ /* 0x000e220000001800 */
[----:B------:R-:W-:Y:S01]  /*00d0*/  IMAD.MOV.U32 R10, RZ, RZ, 0x0 ;  /* 0x00000000ff0a7424 */ /* 0x000fe200078e00ff */
[----:B------:R-:W1:Y:S01]  /*00e0*/  LDC.64 R8, c[0x0][0x388] ;  /* 0x0000e200ff087b82 */ /* 0x000e620000000a00 */
[----:B------:R-:W-:Y:S01]  /*00f0*/  IMAD.MOV.U32 R11, RZ, RZ, 0x40bdff00 ;  /* 0x40bdff00ff0b7424 */ /* 0x000fe200078e00ff */
[----:B------:R-:W1:Y:S01]  /*0100*/  LDCU.64 UR4, c[0x0][0x390] ;  /* 0x00007200ff0477ac */ /* 0x000e620008000a00 */
[----:B------:R-:W-:Y:S01]  /*0110*/  IMAD.MOV.U32 R2, RZ, RZ, 0x1 ;  /* 0x00000001ff027424 */ /* 0x000fe200078e00ff */
[----:B------:R-:W-:Y:S05]  /*0120*/  BSSY.RECONVERGENT B0, `(.L_x_0) ;  /* 0x0000018000007945 */ /* 0x000fea0003800200 */
[----:B0-----:R-:W-:-:S08]  /*0130*/  DFMA R4, R2, -R10, 1 ;  /* 0x3ff000000204742b */ /* 0x001fd0000000080a */
[----:B------:R-:W-:-:S08]  /*0140*/  DFMA R4, R4, R4, R4 ;  /* 0x000000040404722b */ /* 0x000fd00000000004 */
[----:B------:R-:W-:Y:S02]  /*0150*/  DFMA R6, R2, R4, R2 ;  /* 0x000000040206722b */ /* 0x000fe40000000002 */
[----:B------:R-:W0:Y:S01]  /*0160*/  I2F.F64 R4, R13 ;  /* 0x0000000d00047312 */ /* 0x000e220000201c00 */
[----:B-1----:R-:W-:Y:S01]  /*0170*/  DADD R2, -R8, UR4 ;  /* 0x0000000408027e29 */ /* 0x002fe20008000100 */
[----:B------:R-:W-:-:S04]  /*0180*/  UMOV UR4, URZ ;  /* 0x000000ff00047c82 */ /* 0x000fc80008000000 */
[----:B------:R-:W-:-:S08]  /*0190*/  DFMA R8, R6, -R10, 1 ;  /* 0x3ff000000608742b */ /* 0x000fd0000000080a */
[----:B------:R-:W-:Y:S02]  /*01a0*/  DFMA R8, R6, R8, R6 ;  /* 0x000000080608722b */ /* 0x000fe40000000006 */
[----:B0-----:R-:W-:-:S08]  /*01b0*/  DMUL R4, R2, R4 ;  /* 0x0000000402047228 */ /* 0x001fd00000000000 */
[----:B------:R-:W-:Y:S02]  /*01c0*/  DMUL R2, R4, R8 ;  /* 0x0000000804027228 */ /* 0x000fe40000000000 */
[----:B------:R-:W-:-:S06]  /*01d0*/  FSETP.GEU.AND P1, PT, |R5|, 6.5827683646048100446e-37, PT ;  /* 0x036000000500780b */ /* 0x000fcc0003f2e200 */
[----:B------:R-:W-:-:S08]  /*01e0*/  DFMA R6, R2, -7679, R4 ;  /* 0xc0bdff000206782b */ /* 0x000fd00000000004 */
[----:B------:R-:W-:-:S10]  /*01f0*/  DFMA R2, R8, R6, R2 ;  /* 0x000000060802722b */ /* 0x000fd40000000002 */
[----:B------:R-:W-:-:S05]  /*0200*/  FFMA R0, RZ, 5.9373779296875, R3 ;  /* 0x40bdff00ff007823 */ /* 0x000fca0000000003 */
[----:B------:R-:W-:-:S13]  /*0210*/  FSETP.GT.AND P0, PT, |R0|, 1.469367938527859385e-39, PT ;  /* 0x001000000000780b */ /* 0x000fda0003f04200 */
[----:B------:R-:W-:Y:S05]  /*0220*/  @P0 BRA P1, `(.L_x_1) ;  /* 0x00000000001c0947 */ /* 0x000fea0000800000 */
[----:B------:R-:W-:Y:S01]  /*0230*/  IMAD.MOV.U32 R6, RZ, RZ, R4 ;  /* 0x000000ffff067224 */ /* 0x000fe200078e0004 */
[----:B------:R-:W-:Y:S01]  /*0240*/  MOV R0, 0x280 ;  /* 0x0000028000007802 */ /* 0x000fe20000000f00 */
[----:B------:R-:W-:Y:S02]  /*0250*/  IMAD.MOV.U32 R7, RZ, RZ, R5 ;  /* 0x000000ffff077224 */ /* 0x000fe400078e0005 */
[----:B------:R-:W-:-:S07]  /*0260*/  IMAD.MOV.U32 R11, RZ, RZ, 0x40bdff00 ;  /* 0x40bdff00ff0b7424 */ /* 0x000fce00078e00ff */
[----:B------:R-:W-:Y:S05]  /*0270*/  CALL.REL.NOINC `($__internal_0_$__cuda_sm20_div_rn_f64_full) ;  /* 0x0000000400ac7944 */ /* 0x000fea0003c00000 */
[----:B------:R-:W-:Y:S02]  /*0280*/  IMAD.MOV.U32 R2, RZ, RZ, R14 ;  /* 0x000000ffff027224 */ /* 0x000fe400078e000e */
[----:B------:R-:W-:-:S07]  /*0290*/  IMAD.MOV.U32 R3, RZ, RZ, R15 ;  /* 0x000000ffff037224 */ /* 0x000fce00078e000f */
.L_x_1:
[----:B------:R-:W-:Y:S05]  /*02a0*/  BSYNC.RECONVERGENT B0 ;  /* 0x0000000000007941 */ /* 0x000fea0003800200 */
.L_x_0:
[----:B------:R-:W0:Y:S01]  /*02b0*/  MUFU.RCP64H R5, 4319 ;  /* 0x40b0df0000057908 */ /* 0x000e220000001800 */
[----:B------:R-:W-:Y:S02]  /*02c0*/  HFMA2 R14, -RZ, RZ, 0, 0 ;  /* 0x00000000ff0e7431 */ /* 0x000fe400000001ff */
[----:B------:R-:W-:Y:S01]  /*02d0*/  IMAD.MOV.U32 R15, RZ, RZ, 0x40b0df00 ;  /* 0x40b0df00ff0f7424 */ /* 0x000fe200078e00ff */
[----:B------:R-:W1:Y:S01]  /*02e0*/  LDC.64 R10, c[0x0][0x398] ;  /* 0x0000e600ff0a7b82 */ /* 0x000e620000000a00 */
[----:B------:R-:W-:Y:S01]  /*02f0*/  IMAD.MOV.U32 R4, RZ, RZ, 0x1 ;  /* 0x00000001ff047424 */ /* 0x000fe200078e00ff */
[----:B------:R-:W1:Y:S01]  /*0300*/  LDCU.64 UR6, c[0x0][0x3a0] ;  /* 0x00007400ff0677ac */ /* 0x000e620008000a00 */
[----:B------:R-:W-:Y:S04]  /*0310*/  BSSY.RECONVERGENT B0, `(.L_x_2) ;  /* 0x0000017000007945 */ /* 0x000fe80003800200 */
[----:B0-----:R-:W-:-:S08]  /*0320*/  DFMA R6, R4, -R14, 1 ;  /* 0x3ff000000406742b */ /* 0x001fd0000000080e */
[----:B------:R-:W-:-:S08]  /*0330*/  DFMA R6, R6, R6, R6 ;  /* 0x000000060606722b */ /* 0x000fd00000000006 */
[----:B------:R-:W-:Y:S02]  /*0340*/  DFMA R8, R4, R6, R4 ;  /* 0x000000060408722b */ /* 0x000fe40000000004 */
[----:B------:R-:W0:Y:S01]  /*0350*/  I2F.F64.U32 R6, R12 ;  /* 0x0000000c00067312 */ /* 0x000e220000201800 */
[----:B-1----:R-:W-:Y:S01]  /*0360*/  DADD R4, -R10, UR6 ;  /* 0x000000060a047e29 */ /* 0x002fe20008000100 */
[----:B------:R-:W1:Y:S04]  /*0370*/  LDCU.64 UR6, c[0x0][0x388] ;  /* 0x00007100ff0677ac */ /* 0x000e680008000a00 */
[----:B------:R-:W-:-:S08]  /*0380*/  DFMA R10, R8, -R14, 1 ;  /* 0x3ff00000080a742b */ /* 0x000fd0000000080e */
[----:B------:R-:W-:Y:S02]  /*0390*/  DFMA R10, R8, R10, R8 ;  /* 0x0000000a080a722b */ /* 0x000fe40000000008 */
[----:B0-----:R-:W-:Y:S02]  /*03a0*/  DMUL R6, R4, R6 ;  /* 0x0000000604067228 */ /* 0x001fe40000000000 */
[----:B-1----:R-:W-:-:S06]  /*03b0*/  DADD R2, R2, UR6 ;  /* 0x0000000602027e29 */ /* 0x002fcc0008000000 */
[----:B------:R-:W-:Y:S02]  /*03c0*/  DMUL R4, R6, R10 ;  /* 0x0000000a06047228 */ /* 0x000fe40000000000 */
[----:B------:R-:W-:-:S06]  /*03d0*/  FSETP.GEU.AND P1, PT, |R7|, 6.5827683646048100446e-37, PT ;  /* 0x036000000700780b */ /* 0x000fcc0003f2e200 */
[----:B------:R-:W-:-:S08]  /*03e0*/  DFMA R8, R4, -4319, R6 ;  /* 0xc0b0df000408782b */ /* 0x000fd00000000006 */
[----:B------:R-:W-:-:S10]  /*03f0*/  DFMA R4, R10, R8, R4 ;  /* 0x000000080a04722b */ /* 0x000fd40000000004 */
[----:B------:R-:W-:-:S05]  /*0400*/  FFMA R0, RZ, 5.5272216796875, R5 ;  /* 0x40b0df00ff007823 */ /* 0x000fca0000000005 */
[----:B------:R-:W-:-:S13]  /*0410*/  FSETP.GT.AND P0, PT, |R0|, 1.469367938527859385e-39, PT ;  /* 0x001000000000780b */ /* 0x000fda0003f04200 */
[----:B------:R-:W-:Y:S05]  /*0420*/  @P0 BRA P1, `(.L_x_3) ;  /* 0x0000000000140947 */ /* 0x000fea0000800000 */
[----:B------:R-:W-:Y:S01]  /*0430*/  IMAD.MOV.U32 R11, RZ, RZ, 0x40b0df00 ;  /* 0x40b0df00ff0b7424 */ /* 0x000fe200078e00ff */
[----:B------:R-:W-:-:S07]  /*0440*/  MOV R0, 0x460 ;  /* 0x0000046000007802 */ /* 0x000fce0000000f00 */
[----:B------:R-:W-:Y:S05]  /*0450*/  CALL.REL.NOINC `($__internal_0_$__cuda_sm20_div_rn_f64_full) ;  /* 0x0000000400347944 */ /* 0x000fea0003c00000 */
[----:B------:R-:W-:Y:S02]  /*0460*/  IMAD.MOV.U32 R4, RZ, RZ, R14 ;  /* 0x000000ffff047224 */ /* 0x000fe400078e000e */
[----:B------:R-:W-:-:S07]  /*0470*/  IMAD.MOV.U32 R5, RZ, RZ, R15 ;  /* 0x000000ffff057224 */ /* 0x000fce00078e000f */
.L_x_3:
[----:B------:R-:W-:Y:S05]  /*0480*/  BSYNC.RECONVERGENT B0 ;  /* 0x0000000000007941 */ /* 0x000fea0003800200 */
.L_x_2:
[----:B------:R-:W0:Y:S01]  /*0490*/  LDCU.64 UR6, c[0x0][0x398] ;  /* 0x00007300ff0677ac */ /* 0x000e220008000a00 */
[----:B------:R-:W-:Y:S01]  /*04a0*/  BSSY.RECONVERGENT B0, `(.L_x_4) ;  /* 0x0000012000007945 */ /* 0x000fe20003800200 */
[----:B------:R-:W-:Y:S01]  /*04b0*/  IMAD.MOV.U32 R0, RZ, RZ, RZ ;  /* 0x000000ffff007224 */ /* 0x000fe200078e00ff */
[----:B------:R-:W-:Y:S02]  /*04c0*/  CS2R R6, SRZ ;  /* 0x0000000000067805 */ /* 0x000fe4000001ff00 */
[----:B------:R-:W-:Y:S02]  /*04d0*/  CS2R R8, SRZ ;  /* 0x0000000000087805 */ /* 0x000fe4000001ff00 */
[----:B------:R-:W-:Y:S01]  /*04e0*/  CS2R R10, SRZ ;  /* 0x00000000000a7805 */ /* 0x000fe2000001ff00 */
[----:B0-----:R-:W-:Y:S01]  /*04f0*/  DADD R14, R4, UR6 ;  /* 0x00000006040e7e29 */ /* 0x001fe20008000000 */
[----:B------:R-:W-:-:S10]  /*0500*/  CS2R R4, SRZ ;  /* 0x0000000000047805 */ /* 0x000fd4000001ff00 */
.L_x_5:
[----:B------:R-:W-:Y:S01]  /*0510*/  DADD R4, R6, -R4 ;  /* 0x0000000006047229 */ /* 0x000fe20000000804 */
[C---:B------:R-:W-:Y:S01]  /*0520*/  ISETP.GE.U32.AND P0, PT, R0.reuse, 0x270f, PT ;  /* 0x0000270f0000780c */ /* 0x040fe20003f06070 */
[----:B------:R-:W-:Y:S01]  /*0530*/  DADD R6, R10, R10 ;  /* 0x000000000a067229 */ /* 0x000fe2000000000a */
[----:B------:R-:W-:-:S05]  /*0540*/  VIADD R0, R0, 0x1 ;  /* 0x0000000100007836 */ /* 0x000fca0000000000 */
[----:B------:R-:W-:Y:S02]  /*0550*/  DADD R10, R2, R4 ;  /* 0x00000000020a7229 */ /* 0x000fe40000000004 */
[----:B------:R-:W-:-:S06]  /*0560*/  DFMA R8, R6, R8, R14 ;  /* 0x000000080608722b */ /* 0x000fcc000000000e */
[----:B------:R-:W-:Y:S02]  /*0570*/  DMUL R6, R10, R10 ;  /* 0x0000000a0a067228 */ /* 0x000fe40000000000 */
[----:B------:R-:W-:-:S08]  /*0580*/  DMUL R4, R8, R8 ;  /* 0x0000000808047228 */ /* 0x000fd00000000000 */
[----:B------:R-:W-:-:S08]  /*0590*/  DADD R16, R6, R4 ;  /* 0x0000000006107229 */ /* 0x000fd00000000004 */
[----:B------:R-:W-:-:S14]  /*05a0*/  DSETP.LE.AND P1, PT, R16, 4, PT ;  /* 0x401000001000742a */ /* 0x000fdc0003f23000 */
[----:B------:R-:W-:Y:S05]  /*05b0*/  @!P0 BRA P1, `(.L_x_5) ;  /* 0xfffffffc00d48947 */ /* 0x000fea000083ffff */
[----:B------:R-:W-:Y:S05]  /*05c0*/  BSYNC.RECONVERGENT B0 ;  /* 0x0000000000007941 */ /* 0x000fea0003800200 */
.L_x_4:
[----:B------:R-:W-:Y:S01]  /*05d0*/  ISETP.NE.AND P0, PT, R0, 0x2710, PT ;  /* 0x000027100000780c */ /* 0x000fe20003f05270 */
[----:B------:R-:W0:Y:S01]  /*05e0*/  LDCU.64 UR6, c[0x0][0x358] ;  /* 0x00006b00ff0677ac */ /* 0x000e220008000a00 */
[----:B------:R-:W-:Y:S01]  /*05f0*/  BSSY.RECONVERGENT B0, `(.L_x_6) ;  /* 0x000002c000007945 */ /* 0x000fe20003800200 */
[----:B------:R-:W-:-:S10]  /*0600*/  MOV R4, RZ ;  /* 0x000000ff00047202 */ /* 0x000fd40000000f00 */
[----:B------:R-:W-:Y:S05]  /*0610*/  @!P0 BRA `(.L_x_7) ;  /* 0x0000000000a48947 */ /* 0x000fea0003800000 */
[----:B------:R-:W1:Y:S01]  /*0620*/  MUFU.RCP64H R3, 10000 ;  /* 0x40c3880000037908 */ /* 0x000e620000001800 */
[----:B------:R-:W-:Y:S01]  /*0630*/  IMAD.MOV.U32 R6, RZ, RZ, 0x0 ;  /* 0x00000000ff067424 */ /* 0x000fe200078e00ff */
[----:B------:R-:W-:Y:S01]  /*0640*/  BSSY.RECONVERGENT B1, `(.L_x_8) ;  /* 0x0000017000017945 */ /* 0x000fe20003800200 */
[----:B------:R-:W-:Y:S02]  /*0650*/  IMAD.MOV.U32 R7, RZ, RZ, 0x40c38800 ;  /* 0x40c38800ff077424 */ /* 0x000fe400078e00ff */
[----:B------:R-:W-:-:S03]  /*0660*/  IMAD.MOV.U32 R2, RZ, RZ, 0x1 ;  /* 0x00000001ff027424 */ /* 0x000fc600078e00ff */
[----:B------:R-:W2:Y:S03]  /*0670*/  I2F.F64.U32 R8, R0 ;  /* 0x0000000000087312 */ /* 0x000ea60000201800 */
[----:B-1----:R-:W-:Y:S01]  /*0680*/  DFMA R4, R2, -R6, 1 ;  /* 0x3ff000000204742b */ /* 0x002fe20000000806 */
[----:B--2---:R-:W-:-:S07]  /*0690*/  FSETP.GEU.AND P1, PT, |R9|, 6.5827683646048100446e-37, PT ;  /* 0x036000000900780b */ /* 0x004fce0003f2e200 */
[----:B------:R-:W-:-:S08]  /*06a0*/  DFMA R4, R4, R4, R4 ;  /* 0x000000040404722b */ /* 0x000fd00000000004 */
[----:B------:R-:W-:-:S08]  /*06b0*/  DFMA R4, R2, R4, R2 ;  /* 0x000000040204722b */ /* 0x000fd00000000002 */
[----:B------:R-:W-:-:S08]  /*06c0*/  DFMA R2, R4, -R6, 1 ;  /* 0x3ff000000402742b */ /* 0x000fd00000000806 */
[----:B------:R-:W-:-:S08]  /*06d0*/  DFMA R2, R4, R2, R4 ;  /* 0x000000020402722b */ /* 0x000fd00000000004 */
[----:B------:R-:W-:-:S08]  /*06e0*/  DMUL R4, R8, R2 ;  /* 0x0000000208047228 */ /* 0x000fd00000000000 */
[----:B------:R-:W-:-:S08]  /*06f0*/  DFMA R6, R4, -10000, R8 ;  /* 0xc0c388000406782b */ /* 0x000fd00000000008 */
[----:B------:R-:W-:-:S10]  /*0700*/  DFMA R2, R2, R6, R4 ;  /* 0x000000060202722b */ /* 0x000fd40000000004 */
[----:B------:R-:W-:-:S05]  /*0710*/  FFMA R4, RZ, 6.1103515625, R3 ;  /* 0x40c38800ff047823 */ /* 0x000fca0000000003 */
[----:B------:R-:W-:-:S13]  /*0720*/  FSETP.GT.AND P0, PT, |R4|, 1.469367938527859385e-39, PT ;  /* 0x001000000400780b */ /* 0x000fda0003f04200 */
[----:B------:R-:W-:Y:S05]  /*0730*/  @P0 BRA P1, `(.L_x_9) ;  /* 0x00000000001c0947 */ /* 0x000fea0000800000 */
[----:B------:R-:W-:Y:S01]  /*0740*/  IMAD.MOV.U32 R6, RZ, RZ, R8 ;  /* 0x000000ffff067224 */ /* 0x000fe200078e0008 */
[----:B------:R-:W-:Y:S01]  /*0750*/  MOV R0, 0x790 ;  /* 0x0000079000007802 */ /* 0x000fe20000000f00 */
[----:B------:R-:W-:Y:S02]  /*0760*/  IMAD.MOV.U32 R7, RZ, RZ, R9 ;  /* 0x000000ffff077224 */ /* 0x000fe400078e0009 */
[----:B------:R-:W-:-:S07]  /*0770*/  IMAD.MOV.U32 R11, RZ, RZ, 0x40c38800 ;  /* 0x40c38800ff0b7424 */ /* 0x000fce00078e00ff */
[----:B0-----:R-:W-:Y:S05]  /*0780*/  CALL.REL.NOINC `($__internal_0_$__cuda_sm20_div_rn_f64_full) ;  /* 0x0000000000687944 */ /* 0x001fea0003c00000 */
[----:B------:R-:W-:Y:S01]  /*0790*/  MOV R2, R14 ;  /* 0x0000000e00027202 */ /* 0x000fe20000000f00 */
[----:B------:R-:W-:-:S07]  /*07a0*/  IMAD.MOV.U32 R3, RZ, RZ, R15 ;  /* 0x000000ffff037224 */ /* 0x000fce00078e000f */
.L_x_9:
[----:B0-----:R-:W-:Y:S05]  /*07b0*/  BSYNC.RECONVERGENT B1 ;  /* 0x0000000000017941 */ /* 0x001fea0003800200 */
.L_x_8:
[----:B------:R-:W0:Y:S01]  /*07c0*/  F2F.F32.F64 R2, R2 ;  /* 0x0000000200027310 */ /* 0x000e220000301000 */
[----:B------:R-:W-:Y:S01]  /*07d0*/  BSSY.RECONVERGENT B1, `(.L_x_10) ;  /* 0x000000c000017945 */ /* 0x000fe20003800200 */
[----:B0-----:R-:W-:-:S06]  /*07e0*/  VIADD R0, R2, 0xf3000000 ;  /* 0xf300000002007836 */ /* 0x001fcc0000000000 */
[----:B------:R0:W1:Y:S01]  /*07f0*/  MUFU.RSQ R5, R2 ;  /* 0x0000000200057308 */ /* 0x0000620000001400 */
[----:B------:R-:W-:-:S13]  /*0800*/  ISETP.GT.U32.AND P0, PT, R0, 0x727fffff, PT ;  /* 0x727fffff0000780c */ /* 0x000fda0003f04070 */
[----:B0-----:R-:W-:Y:S05]  /*0810*/  @!P0 BRA `(.L_x_11) ;  /* 0x00000000000c8947 */ /* 0x001fea0003800000 */
[----:B------:R-:W-:-:S07]  /*0820*/  MOV R7, 0x840 ;  /* 0x0000084000077802 */ /* 0x000fce0000000f00 */
[----:B-1----:R-:W-:Y:S05]  /*0830*/  CALL.REL.NOINC `($__internal_1_$__cuda_sm20_sqrt_rn_f32_slowpath) ;  /* 0x0000000400b07944 */ /* 0x002fea0003c00000 */
[----:B------:R-:W-:Y:S05]  /*0840*/  BRA `(.L_x_12) ;  /* 0x0000000000107947 */ /* 0x000fea0003800000 */
.L_x_11:
[----:B-1----:R-:W-:Y:S01]  /*0850*/  FMUL.FTZ R4, R2, R5 ;  /* 0x0000000502047220 */ /* 0x002fe20000410000 */
[----:B------:R-:W-:-:S03]  /*0860*/  FMUL.FTZ R0, R5, 0.5 ;  /* 0x3f00000005007820 */ /* 0x000fc60000410000 */
[----:B------:R-:W-:-:S04]  /*0870*/  FFMA R3, -R4, R4, R2 ;  /* 0x0000000404037223 */ /* 0x000fc80000000102 */
[----:B------:R-:W-:-:S07]  /*0880*/  FFMA R4, R3, R0, R4 ;  /* 0x0000000003047223 */ /* 0x000fce0000000004 */
.L_x_12:
[----:B------:R-:W-:Y:S05]  /*0890*/  BSYNC.RECONVERGENT B1 ;  /* 0x0000000000017941 */ /* 0x000fea0003800200 */
.L_x_10:
[----:B------:R-:W-:-:S07]  /*08a0*/  FMUL R4, R4, 255 ;  /* 0x437f000004047820 */ /* 0x000fce0000400000 */
.L_x_7:
[----:B0-----:R-:W-:Y:S05]  /*08b0*/  BSYNC.RECONVERGENT B0 ;  /* 0x0000000000007941 */ /* 0x001fea0003800200 */
.L_x_6:
[----:B------:R-:W0:Y:S01]  /*08c0*/  LDCU.64 UR8, c[0x0][0x380] ;  /* 0x00007000ff0877ac */ /* 0x000e220008000a00 */
[----:B------:R-:W1:Y:S01]  /*08d0*/  F2I.U32.TRUNC.NTZ R5, R4 ;  /* 0x0000000400057305 */ /* 0x000e62000020f000 */
[----:B------:R-:W-:-:S05]  /*08e0*/  IMAD R12, R12, 0x1e00, R13 ;  /* 0x00001e000c0c7824 */ /* 0x000fca00078e020d */
[----:B0-----:R-:W-:-:S04]  /*08f0*/  IADD3 R2, P0, PT, R12, UR8, RZ ;  /* 0x000000080c027c10 */ /* 0x001fc8000ff1e0ff */
[----:B------:R-:W-:-:S05]  /*0900*/  LEA.HI.X.SX32 R3, R12, UR9, 0x1, P0 ;  /* 0x000000090c037c11 */ /* 0x000fca00080f0eff */
[----:B-1----:R-:W-:Y:S01]  /*0910*/  STG.E.U8 desc[UR6][R2.64], R5 ;  /* 0x0000000502007986 */ /* 0x002fe2000c101106 */
[----:B------:R-:W-:Y:S05]  /*0920*/  EXIT ;  /* 0x000000000000794d */ /* 0x000fea0003800000 */
        .weak           $__internal_0_$__cuda_sm20_div_rn_f64_full
        .type           $__internal_0_$__cuda_sm20_div_rn_f64_full,@function
        .size           $__internal_0_$__cuda_sm20_div_rn_f64_full,($__internal_1_$__cuda_sm20_sqrt_rn_f32_slowpath - $__internal_0_$__cuda_sm20_div_rn_f64_full)
$__internal_0_$__cuda_sm20_div_rn_f64_full:
[C---:B------:R-:W-:Y:S01]  /*0930*/  FSETP.GEU.AND P0, PT, |R11|.reuse, 1.469367938527859385e-39, PT ;  /* 0x001000000b00780b */ /* 0x040fe20003f0e200 */
[----:B------:R-:W-:Y:S01]  /*0940*/  IMAD.U32 R10, RZ, RZ, UR4 ;  /* 0x00000004ff0a7e24 */ /* 0x000fe2000f8e00ff */
[----:B------:R-:W-:Y:S01]  /*0950*/  LOP3.LUT R4, R11, 0x800fffff, RZ, 0xc0, !PT ;  /* 0x800fffff0b047812 */ /* 0x000fe200078ec0ff */
[----:B------:R-:W-:Y:S01]  /*0960*/  IMAD.U32 R8, RZ, RZ, UR4 ;  /* 0x00000004ff087e24 */ /* 0x000fe2000f8e00ff */
[C---:B------:R-:W-:Y:S01]  /*0970*/  FSETP.GEU.AND P2, PT, |R7|.reuse, 1.469367938527859385e-39, PT ;  /* 0x001000000700780b */ /* 0x040fe20003f4e200 */
[----:B------:R-:W-:Y:S01]  /*0980*/  IMAD.MOV.U32 R16, RZ, RZ, 0x1 ;  /* 0x00000001ff107424 */ /* 0x000fe200078e00ff */
[----:B------:R-:W-:Y:S01]  /*0990*/  LOP3.LUT R9, R4, 0x3ff00000, RZ, 0xfc, !PT ;  /* 0x3ff0000004097812 */ /* 0x000fe200078efcff */
[----:B------:R-:W-:Y:S01]  /*09a0*/  BSSY.RECONVERGENT B2, `(.L_x_13) ;  /* 0x0000052000027945 */ /* 0x000fe20003800200 */
[----:B------:R-:W-:Y:S02]  /*09b0*/  LOP3.LUT R15, R7, 0x7ff00000, RZ, 0xc0, !PT ;  /* 0x7ff00000070f7812 */ /* 0x000fe400078ec0ff */
[----:B------:R-:W-:-:S03]  /*09c0*/  LOP3.LUT R20, R11, 0x7ff00000, RZ, 0xc0, !PT ;  /* 0x7ff000000b147812 */ /* 0x000fc600078ec0ff */
[----:B------:R-:W-:Y:S01]  /*09d0*/  @!P0 DMUL R8, R10, 8.98846567431157953865e+307 ;  /* 0x7fe000000a088828 */ /* 0x000fe20000000000 */
[----:B------:R-:W-:-:S03]  /*09e0*/  ISETP.GE.U32.AND P1, PT, R15, R20, PT ;  /* 0x000000140f00720c */ /* 0x000fc60003f26070 */
[----:B------:R-:W-:Y:S02]  /*09f0*/  @!P2 LOP3.LUT R14, R11, 0x7ff00000, RZ, 0xc0, !PT ;  /* 0x7ff000000b0ea812 */ /* 0x000fe400078ec0ff */
[----:B------:R-:W0:Y:S02]  /*0a00*/  MUFU.RCP64H R17, R9 ;  /* 0x0000000900117308 */ /* 0x000e240000001800 */
[----:B------:R-:W-:Y:S01]  /*0a10*/  @!P2 ISETP.GE.U32.AND P3, PT, R15, R14, PT ;  /* 0x0000000e0f00a20c */ /* 0x000fe20003f66070 */
[----:B------:R-:W-:-:S05]  /*0a20*/  IMAD.MOV.U32 R14, RZ, RZ, 0x1ca00000 ;  /* 0x1ca00000ff0e7424 */ /* 0x000fca00078e00ff */
[----:B------:R-:W-:-:S04]  /*0a30*/  @!P2 SEL R19, R14, 0x63400000, !P3 ;  /* 0x634000000e13a807 */ /* 0x000fc80005800000 */
[----:B------:R-:W-:-:S04]  /*0a40*/  @!P2 LOP3.LUT R22, R19, 0x80000000, R7, 0xf8, !PT ;  /* 0x800000001316a812 */ /* 0x000fc800078ef807 */
[----:B------:R-:W-:Y:S01]  /*0a50*/  @!P2 LOP3.LUT R23, R22, 0x100000, RZ, 0xfc, !PT ;  /* 0x001000001617a812 */ /* 0x000fe200078efcff */
[----:B0-----:R-:W-:Y:S01]  /*0a60*/  DFMA R4, R16, -R8, 1 ;  /* 0x3ff000001004742b */ /* 0x001fe20000000808 */
[----:B------:R-:W-:-:S07]  /*0a70*/  @!P2 IMAD.MOV.U32 R22, RZ, RZ, RZ ;  /* 0x000000ffff16a224 */ /* 0x000fce00078e00ff */
[----:B------:R-:W-:-:S08]  /*0a80*/  DFMA R4, R4, R4, R4 ;  /* 0x000000040404722b */ /* 0x000fd00000000004 */
[----:B------:R-:W-:Y:S01]  /*0a90*/  DFMA R16, R16, R4, R16 ;  /* 0x000000041010722b */ /* 0x000fe20000000010 */
[----:B------:R-:W-:Y:S02]  /*0aa0*/  SEL R5, R14, 0x63400000, !P1 ;  /* 0x634000000e057807 */ /* 0x000fe40004800000 */
[----:B------:R-:W-:Y:S02]  /*0ab0*/  MOV R4, R6 ;  /* 0x0000000600047202 */ /* 0x000fe40000000f00 */
[----:B------:R-:W-:-:S03]  /*0ac0*/  LOP3.LUT R5, R5, 0x800fffff, R7, 0xf8, !PT ;  /* 0x800fffff05057812 */ /* 0x000fc600078ef807 */
[----:B------:R-:W-:-:S03]  /*0ad0*/  DFMA R18, R16, -R8, 1 ;  /* 0x3ff000001012742b */ /* 0x000fc60000000808 */
[----:B------:R-:W-:Y:S01]  /*0ae0*/  @!P2 DFMA R4, R4, 2, -R22 ;  /* 0x400000000404a82b */ /* 0x000fe20000000816 */
[----:B------:R-:W-:-:S04]  /*0af0*/  IMAD.MOV.U32 R22, RZ, RZ, R15 ;  /* 0x000000ffff167224 */ /* 0x000fc800078e000f */
[----:B------:R-:W-:Y:S01]  /*0b00*/  DFMA R16, R16, R18, R16 ;  /* 0x000000121010722b */ /* 0x000fe20000000010 */
[----:B------:R-:W-:Y:S01]  /*0b10*/  IMAD.MOV.U32 R23, RZ, RZ, R20 ;  /* 0x000000ffff177224 */ /* 0x000fe200078e0014 */
[----:B------:R-:W-:-:S03]  /*0b20*/  @!P0 LOP3.LUT R23, R9, 0x7ff00000, RZ, 0xc0, !PT ;  /* 0x7ff0000009178812 */ /* 0x000fc600078ec0ff */
[----:B------:R-:W-:Y:S02]  /*0b30*/  @!P2 LOP3.LUT R22, R5, 0x7ff00000, RZ, 0xc0, !PT ;  /* 0x7ff000000516a812 */ /* 0x000fe400078ec0ff */
[----:B------:R-:W-:Y:S01]  /*0b40*/  VIADD R25, R23, 0xffffffff ;  /* 0xffffffff17197836 */ /* 0x000fe20000000000 */
[----:B------:R-:W-:Y:S02]  /*0b50*/  DMUL R18, R16, R4 ;  /* 0x0000000410127228 */ /* 0x000fe40000000000 */
[----:B------:R-:W-:-:S05]  /*0b60*/  VIADD R24, R22, 0xffffffff ;  /* 0xffffffff16187836 */ /* 0x000fca0000000000 */
[----:B------:R-:W-:Y:S01]  /*0b70*/  ISETP.GT.U32.AND P0, PT, R24, 0x7feffffe, PT ;  /* 0x7feffffe1800780c */ /* 0x000fe20003f04070 */
[----:B------:R-:W-:-:S03]  /*0b80*/  DFMA R20, R18, -R8, R4 ;  /* 0x800000081214722b */ /* 0x000fc60000000004 */
[----:B------:R-:W-:-:S05]  /*0b90*/  ISETP.GT.U32.OR P0, PT, R25, 0x7feffffe, P0 ;  /* 0x7feffffe1900780c */ /* 0x000fca0000704470 */
[----:B------:R-:W-:-:S08]  /*0ba0*/  DFMA R16, R16, R20, R18 ;  /* 0x000000141010722b */ /* 0x000fd00000000012 */
[----:B------:R-:W-:Y:S05]  /*0bb0*/  @P0 BRA `(.L_x_14) ;  /* 0x00000000006c0947 */ /* 0x000fea0003800000 */
[----:B------:R-:W-:-:S04]  /*0bc0*/  LOP3.LUT R18, R11, 0x7ff00000, RZ, 0xc0, !PT ;  /* 0x7ff000000b127812 */ /* 0x000fc800078ec0ff */
[CC--:B------:R-:W-:Y:S02]  /*0bd0*/  VIADDMNMX R6, R15.reuse, -R18.reuse, 0xb9600000, !PT ;  /* 0xb96000000f067446 */ /* 0x0c0fe40007800912 */
[----:B------:R-:W-:Y:S02]  /*0be0*/  ISETP.GE.U32.AND P0, PT, R15, R18, PT ;  /* 0x000000120f00720c */ /* 0x000fe40003f06070 */
[----:B------:R-:W-:Y:S02]  /*0bf0*/  VIMNMX R6, PT, PT, R6, 0x46a00000, PT ;  /* 0x46a0000006067848 */ /* 0x000fe40003fe0100 */
[----:B------:R-:W-:-:S05]  /*0c00*/  SEL R7, R14, 0x63400000, !P0 ;  /* 0x634000000e077807 */ /* 0x000fca0004000000 */
[----:B------:R-:W-:Y:S02]  /*0c10*/  IMAD.IADD R18, R6, 0x1, -R7 ;  /* 0x0000000106127824 */ /* 0x000fe400078e0a07 */
[----:B------:R-:W-:-:S03]  /*0c20*/  IMAD.MOV.U32 R6, RZ, RZ, RZ ;  /* 0x000000ffff067224 */ /* 0x000fc600078e00ff */
[----:B------:R-:W-:-:S06]  /*0c30*/  IADD3 R7, PT, PT, R18, 0x7fe00000, RZ ;  /* 0x7fe0000012077810 */ /* 0x000fcc0007ffe0ff */
[----:B------:R-:W-:-:S10]  /*0c40*/  DMUL R14, R16, R6 ;  /* 0x00000006100e7228 */ /* 0x000fd40000000000 */
[----:B------:R-:W-:-:S13]  /*0c50*/  FSETP.GTU.AND P0, PT, |R15|, 1.469367938527859385e-39, PT ;  /* 0x001000000f00780b */ /* 0x000fda0003f0c200 */
[----:B------:R-:W-:Y:S05]  /*0c60*/  @P0 BRA `(.L_x_15) ;  /* 0x0000000000940947 */ /* 0x000fea0003800000 */
[----:B------:R-:W-:Y:S01]  /*0c70*/  DFMA R4, R16, -R8, R4 ;  /* 0x800000081004722b */ /* 0x000fe20000000004 */
[----:B------:R-:W-:-:S09]  /*0c80*/  IMAD.MOV.U32 R6, RZ, RZ, RZ ;  /* 0x000000ffff067224 */ /* 0x000fd200078e00ff */
[C---:B------:R-:W-:Y:S02]  /*0c90*/  FSETP.NEU.AND P0, PT, R5.reuse, RZ, PT ;  /* 0x000000ff0500720b */ /* 0x040fe40003f0d000 */
[----:B------:R-:W-:-:S04]  /*0ca0*/  LOP3.LUT R11, R5, 0x80000000, R11, 0x48, !PT ;  /* 0x80000000050b7812 */ /* 0x000fc800078e480b */
[----:B------:R-:W-:-:S07]  /*0cb0*/  LOP3.LUT R7, R11, R7, RZ, 0xfc, !PT ;  /* 0x000000070b077212 */ /* 0x000fce00078efcff */
[----:B------:R-:W-:Y:S05]  /*0cc0*/  @!P0 BRA `(.L_x_15) ;  /* 0x00000000007c8947 */ /* 0x000fea0003800000 */
[----:B------:R-:W-:Y:S01]  /*0cd0*/  IMAD.MOV R5, RZ, RZ, -R18 ;  /* 0x000000ffff057224 */ /* 0x000fe200078e0a12 */
[----:B------:R-:W-:Y:S01]  /*0ce0*/  DMUL.RP R6, R16, R6 ;  /* 0x0000000610067228 */ /* 0x000fe20000008000 */
[----:B------:R-:W-:-:S06]  /*0cf0*/  IMAD.MOV.U32 R4, RZ, RZ, RZ ;  /* 0x000000ffff047224 */ /* 0x000fcc00078e00ff */
[----:B------:R-:W-:-:S03]  /*0d00*/  DFMA R4, R14, -R4, R16 ;  /* 0x800000040e04722b */ /* 0x000fc60000000010 */
[----:B------:R-:W-:-:S03]  /*0d10*/  LOP3.LUT R11, R7, R11, RZ, 0x3c, !PT ;  /* 0x0000000b070b7212 */ /* 0x000fc600078e3cff */
[----:B------:R-:W-:-:S04]  /*0d20*/  IADD3 R4, PT, PT, -R18, -0x43300000, RZ ;  /* 0xbcd0000012047810 */ /* 0x000fc80007ffe1ff */
[----:B------:R-:W-:-:S04]  /*0d30*/  FSETP.NEU.AND P0, PT, |R5|, R4, PT ;  /* 0x000000040500720b */ /* 0x000fc80003f0d200 */
[----:B------:R-:W-:Y:S02]  /*0d40*/  FSEL R14, R6, R14, !P0 ;  /* 0x0000000e060e7208 */ /* 0x000fe40004000000 */
[----:B------:R-:W-:Y:S01]  /*0d50*/  FSEL R15, R11, R15, !P0 ;  /* 0x0000000f0b0f7208 */ /* 0x000fe20004000000 */
[----:B------:R-:W-:Y:S06]  /*0d60*/  BRA `(.L_x_15) ;  /* 0x0000000000547947 */ /* 0x000fec0003800000 */
.L_x_14:
[----:B------:R-:W-:-:S14]  /*0d70*/  DSETP.NAN.AND P0, PT, R6, R6, PT ;  /* 0x000000060600722a */ /* 0x000fdc0003f08000 */
[----:B------:R-:W-:Y:S05]  /*0d80*/  @P0 BRA `(.L_x_16) ;  /* 0x0000000000440947 */ /* 0x000fea0003800000 */
[----:B------:R-:W-:-:S14]  /*0d90*/  DSETP.NAN.AND P0, PT, R10, R10, PT ;  /* 0x0000000a0a00722a */ /* 0x000fdc0003f08000 */
[----:B------:R-:W-:Y:S05]  /*0da0*/  @P0 BRA `(.L_x_17) ;  /* 0x0000000000300947 */ /* 0x000fea0003800000 */
[----:B------:R-:W-:Y:S01]  /*0db0*/  ISETP.NE.AND P0, PT, R22, R23, PT ;  /* 0x000000171600720c */ /* 0x000fe20003f05270 */
[----:B------:R-:W-:Y:S02]  /*0dc0*/  IMAD.MOV.U32 R14, RZ, RZ, 0x0 ;  /* 0x00000000ff0e7424 */ /* 0x000fe400078e00ff */
[----:B------:R-:W-:-:S10]  /*0dd0*/  IMAD.MOV.U32 R15, RZ, RZ, -0x80000 ;  /* 0xfff80000ff0f7424 */ /* 0x000fd400078e00ff */
[----:B------:R-:W-:Y:S05]  /*0de0*/  @!P0 BRA `(.L_x_15) ;  /* 0x0000000000348947 */ /* 0x000fea0003800000 */
[----:B------:R-:W-:Y:S02]  /*0df0*/  ISETP.NE.AND P0, PT, R22, 0x7ff00000, PT ;  /* 0x7ff000001600780c */ /* 0x000fe40003f05270 */
[----:B------:R-:W-:Y:S02]  /*0e00*/  LOP3.LUT R15, R7, 0x80000000, R11, 0x48, !PT ;  /* 0x80000000070f7812 */ /* 0x000fe400078e480b */
[----:B------:R-:W-:-:S13]  /*0e10*/  ISETP.EQ.OR P0, PT, R23, RZ, !P0 ;  /* 0x000000ff1700720c */ /* 0x000fda0004702670 */
[----:B------:R-:W-:Y:S02]  /*0e20*/  @P0 LOP3.LUT R4, R15, 0x7ff00000, RZ, 0xfc, !PT ;  /* 0x7ff000000f040812 */ /* 0x000fe400078efcff */
[----:B------:R-:W-:Y:S01]  /*0e30*/  @!P0 MOV R14, RZ ;  /* 0x000000ff000e8202 */ /* 0x000fe20000000f00 */
[----:B------:R-:W-:Y:S02]  /*0e40*/  @P0 IMAD.MOV.U32 R14, RZ, RZ, RZ ;  /* 0x000000ffff0e0224 */ /* 0x000fe400078e00ff */
[----:B------:R-:W-:Y:S01]  /*0e50*/  @P0 IMAD.MOV.U32 R15, RZ, RZ, R4 ;  /* 0x000000ffff0f0224 */ /* 0x000fe200078e0004 */
[----:B------:R-:W-:Y:S06]  /*0e60*/  BRA `(.L_x_15) ;  /* 0x0000000000147947 */ /* 0x000fec0003800000 */
.L_x_17:
[----:B------:R-:W-:Y:S01]  /*0e70*/  LOP3.LUT R15, R11, 0x80000, RZ, 0xfc, !PT ;  /* 0x000800000b0f7812 */ /* 0x000fe200078efcff */
[----:B------:R-:W-:Y:S01]  /*0e80*/  IMAD.MOV.U32 R14, RZ, RZ, R10 ;  /* 0x000000ffff0e7224 */ /* 0x000fe200078e000a */
[----:B------:R-:W-:Y:S06]  /*0e90*/  BRA `(.L_x_15) ;  /* 0x0000000000087947 */ /* 0x000fec0003800000 */
.L_x_16:
[----:B------:R-:W-:Y:S01]  /*0ea0*/  LOP3.LUT R15, R7, 0x80000, RZ, 0xfc, !PT ;  /* 0x00080000070f7812 */ /* 0x000fe200078efcff */
[----:B------:R-:W-:-:S07]  /*0eb0*/  IMAD.MOV.U32 R14, RZ, RZ, R6 ;  /* 0x000000ffff0e7224 */ /* 0x000fce00078e0006 */
.L_x_15:
[----:B------:R-:W-:Y:S05]  /*0ec0*/  BSYNC.RECONVERGENT B2 ;  /* 0x0000000000027941 */ /* 0x000fea0003800200 */
.L_x_13:
[----:B------:R-:W-:Y:S02]  /*0ed0*/  IMAD.MOV.U32 R4, RZ, RZ, R0 ;  /* 0x000000ffff047224 */ /* 0x000fe400078e0000 */
[----:B------:R-:W-:-:S04]  /*0ee0*/  IMAD.MOV.U32 R5, RZ, RZ, 0x0 ;  /* 0x00000000ff057424 */ /* 0x000fc800078e00ff */
[----:B------:R-:W-:Y:S05]  /*0ef0*/  RET.REL.NODEC R4 `(_Z10mandelbrotPhdddd) ;  /* 0xfffffff004407950 */ /* 0x000fea0003c3ffff */
        .weak           $__internal_1_$__cuda_sm20_sqrt_rn_f32_slowpath
        .type           $__internal_1_$__cuda_sm20_sqrt_rn_f32_slowpath,@function
        .size           $__internal_1_$__cuda_sm20_sqrt_rn_f32_slowpath,(.L_x_21 - $__internal_1_$__cuda_sm20_sqrt_rn_f32_slowpath)
$__internal_1_$__cuda_sm20_sqrt_rn_f32_slowpath:
[----:B------:R-:W-:-:S13]  /*0f00*/  LOP3.LUT P0, RZ, R2, 0x7fffffff, RZ, 0xc0, !PT ;  /* 0x7fffffff02ff7812 */ /* 0x000fda000780c0ff */
[----:B------:R-:W-:Y:S05]  /*0f10*/  @!P0 BRA `(.L_x_18) ;  /* 0x0000000000448947 */ /* 0x000fea0003800000 */
[----:B------:R-:W-:Y:S02]  /*0f20*/  FSETP.GEU.FTZ.AND P0, PT, R2, RZ, PT ;  /* 0x000000ff0200720b */ /* 0x000fe40003f1e000 */
[----:B------:R-:W-:-:S11]  /*0f30*/  MOV R0, R2 ;  /* 0x0000000200007202 */ /* 0x000fd60000000f00 */
[----:B------:R-:W-:Y:S01]  /*0f40*/  @!P0 IMAD.MOV.U32 R2, RZ, RZ, 0x7fffffff ;  /* 0x7fffffffff028424 */ /* 0x000fe200078e00ff */
[----:B------:R-:W-:Y:S06]  /*0f50*/  @!P0 BRA `(.L_x_18) ;  /* 0x0000000000348947 */ /* 0x000fec0003800000 */
[----:B------:R-:W-:-:S13]  /*0f60*/  FSETP.GTU.FTZ.AND P0, PT, |R0|, +INF , PT ;  /* 0x7f8000000000780b */ /* 0x000fda0003f1c200 */
[----:B------:R-:W-:Y:S01]  /*0f70*/  @P0 FADD.FTZ R2, R0, 1 ;  /* 0x3f80000000020421 */ /* 0x000fe20000010000 */
[----:B------:R-:W-:Y:S06]  /*0f80*/  @P0 BRA `(.L_x_18) ;  /* 0x0000000000280947 */ /* 0x000fec0003800000 */
[----:B------:R-:W-:-:S13]  /*0f90*/  FSETP.NEU.FTZ.AND P0, PT, |R0|, +INF , PT ;  /* 0x7f8000000000780b */ /* 0x000fda0003f1d200 */
[----:B------:R-:W-:-:S04]  /*0fa0*/  @P0 FFMA R3, R0, 1.84467440737095516160e+19, RZ ;  /* 0x5f80000000030823 */ /* 0x000fc800000000ff */
[----:B------:R-:W0:Y:S02]  /*0fb0*/  @P0 MUFU.RSQ R2, R3 ;  /* 0x0000000300020308 */ /* 0x000e240000001400 */
[----:B0-----:R-:W-:Y:S01]  /*0fc0*/  @P0 FMUL.FTZ R4, R3, R2 ;  /* 0x0000000203040220 */ /* 0x001fe20000410000 */
[----:B------:R-:W-:Y:S01]  /*0fd0*/  @P0 FMUL.FTZ R6, R2, 0.5 ;  /* 0x3f00000002060820 */ /* 0x000fe20000410000 */
[----:B------:R-:W-:Y:S02]  /*0fe0*/  @!P0 IMAD.MOV.U32 R2, RZ, RZ, R0 ;  /* 0x000000ffff028224 */ /* 0x000fe400078e0000 */
[----:B------:R-:W-:-:S04]  /*0ff0*/  @P0 FADD.FTZ R5, -R4, -RZ ;  /* 0x800000ff04050221 */ /* 0x000fc80000010100 */
[----:B------:R-:W-:-:S04]  /*1000*/  @P0 FFMA R5, R4, R5, R3 ;  /* 0x0000000504050223 */ /* 0x000fc80000000003 */
[----:B------:R-:W-:-:S04]  /*1010*/  @P0 FFMA R5, R5, R6, R4 ;  /* 0x0000000605050223 */ /* 0x000fc80000000004 */
[----:B------:R-:W-:-:S07]  /*1020*/  @P0 FMUL.FTZ R2, R5, 2.3283064365386962891e-10 ;  /* 0x2f80000005020820 */ /* 0x000fce0000410000 */
.L_x_18:
[----:B------:R-:W-:Y:S02]  /*1030*/  IMAD.MOV.U32 R4, RZ, RZ, R2 ;  /* 0x000000ffff047224 */ /* 0x000fe400078e0002 */
[----:B------:R-:W-:Y:S02]  /*1040*/  IMAD.MOV.U32 R2, RZ, RZ, R7 ;  /* 0x000000ffff027224 */ /* 0x000fe400078e0007 */
[----:B------:R-:W-:-:S04]  /*1050*/  IMAD.MOV.U32 R3, RZ, RZ, 0x0 ;  /* 0x00000000ff037424 */ /* 0x000fc800078e00ff */
[----:B------:R-:W-:Y:S05]  /*1060*/  RET.REL.NODEC R2 `(_Z10mandelbrotPhdddd) ;  /* 0xffffffec02e47950 */ /* 0x000fea0003c3ffff */
.L_x_19:
[----:B------:R-:W-:-:S00]  /*1070*/  BRA `(.L_x_19) ;  /* 0xfffffffc00fc7947 */ /* 0x000fc0000383ffff */
[----:B------:R-:W-:-:S00]  /*1080*/  NOP ;  /* 0x0000000000007918 */ /* 0x000fc00000000000 */
[----:B------:R-:W-:-:S00]  /*1090*/  NOP ;  /* 0x0000000000007918 */ /* 0x000fc00000000000 */
[----:B------:R-:W-:-:S00]  /*10a0*/  NOP ;  /* 0x0000000000007918 */ /* 0x000fc00000000000 */
[----:B------:R-:W-:-:S00]  /*10b0*/  NOP ;  /* 0x0000000000007918 */ /* 0x000fc00000000000 */
[----:B------:R-:W-:-:S00]  /*10c0*/  NOP ;  /* 0x0000000000007918 */ /* 0x000fc00000000000 */
[----:B------:R-:W-:-:S00]  /*10d0*/  NOP ;  /* 0x0000000000007918 */ /* 0x000fc00000000000 */
[----:B------:R-:W-:-:S00]  /*10e0*/  NOP ;  /* 0x0000000000007918 */ /* 0x000fc00000000000 */
[----:B------:R-:W-:-:S00]  /*10f0*/  NOP ;  /* 0x0000000000007918 */ /* 0x000fc00000000000 */
.L_x_21:


//--------------------- .nv.shared.reserved.0     --------------------------
	.section	.nv.shared.reserved.0,"aw",@nobits
	.weak		__nv_reservedSMEM_offset_0_alias
	.size		__nv_reservedSMEM_offset_0_alias, 0, 64
	.other		__nv_reservedSMEM_offset_0_alias,@"STO_CUDA_RESERVED_SHARED STV_DEFAULT"
__nv_reservedSMEM_offset_0_alias:
	.zero		0
	.zero		64


//--------------------- .nv.constant0._Z10mandelbrotPhdddd --------------------------
	.section	.nv.constant0._Z10mandelbrotPhdddd,"a",@progbits
	.sectionflags	@""
	.align	4
.nv.constant0._Z10mandelbrotPhdddd:
	.zero		936


//--------------------- SYMBOLS --------------------------

	.type		.nv.reservedSmem.offset0,@object
	.size		.nv.reservedSmem.offset0,0x4
